	.headerflags	@"EF_CUDA_TEXMODE_UNIFIED EF_CUDA_64BIT_ADDRESS EF_CUDA_SM89 EF_CUDA_VIRTUAL_SM(EF_CUDA_SM89)"
	.elftype	@"ET_EXEC"


//--------------------- .nv.info                  --------------------------
	.section	.nv.info,"",@"SHT_CUDA_INFO"
	.align	4


	//----- nvinfo : EIATTR_REGCOUNT
	.align		4
        /*0000*/ 	.byte	0x04, 0x2f
        /*0002*/ 	.short	(.L_1 - .L_0)
	.align		4
.L_0:
        /*0004*/ 	.word	index@(triton_per_fused_add_mul_pow_reciprocal_select_sum_unsqueeze_11)
        /*0008*/ 	.word	0x00000012


	//----- nvinfo : EIATTR_FRAME_SIZE
	.align		4
.L_1:
        /*000c*/ 	.byte	0x04, 0x11
        /*000e*/ 	.short	(.L_3 - .L_2)
	.align		4
.L_2:
        /*0010*/ 	.word	index@(triton_per_fused_add_mul_pow_reciprocal_select_sum_unsqueeze_11)
        /*0014*/ 	.word	0x00000000


	//----- nvinfo : EIATTR_MIN_STACK_SIZE
	.align		4
.L_3:
        /*0018*/ 	.byte	0x04, 0x12
        /*001a*/ 	.short	(.L_5 - .L_4)
	.align		4
.L_4:
        /*001c*/ 	.word	index@(triton_per_fused_add_mul_pow_reciprocal_select_sum_unsqueeze_11)
        /*0020*/ 	.word	0x00000000
.L_5:


//--------------------- .nv.info.triton_per_fused_add_mul_pow_reciprocal_select_sum_unsqueeze_11 --------------------------
	.section	.nv.info.triton_per_fused_add_mul_pow_reciprocal_select_sum_unsqueeze_11,"",@"SHT_CUDA_INFO"
	.sectionflags	@""
	.align	4


	//----- nvinfo : EIATTR_CUDA_API_VERSION
	.align		4
        /*0000*/ 	.byte	0x04, 0x37
        /*0002*/ 	.short	(.L_7 - .L_6)
.L_6:
        /*0004*/ 	.word	0x00000080


	//----- nvinfo : EIATTR_PARAM_CBANK
	.align		4
.L_7:
        /*0008*/ 	.byte	0x04, 0x0a
        /*000a*/ 	.short	(.L_9 - .L_8)
	.align		4
.L_8:
        /*000c*/ 	.word	index@(.nv.constant0.triton_per_fused_add_mul_pow_reciprocal_select_sum_unsqueeze_11)
        /*0010*/ 	.short	0x0160
        /*0012*/ 	.short	0x0028


	//----- nvinfo : EIATTR_CBANK_PARAM_SIZE
	.align		4
.L_9:
        /*0014*/ 	.byte	0x03, 0x19
        /*0016*/ 	.short	0x0028


	//----- nvinfo : EIATTR_KPARAM_INFO
	.align		4
        /*0018*/ 	.byte	0x04, 0x17
        /*001a*/ 	.short	(.L_11 - .L_10)
.L_10:
        /*001c*/ 	.word	0x00000000
        /*0020*/ 	.short	0x0004
        /*0022*/ 	.short	0x0020
        /*0024*/ 	.byte	0x00, 0xf4, 0x21, 0x00


	//----- nvinfo : EIATTR_KPARAM_INFO
	.align		4
.L_11:
        /*0028*/ 	.byte	0x04, 0x17
        /*002a*/ 	.short	(.L_13 - .L_12)
.L_12:
        /*002c*/ 	.word	0x00000000
        /*0030*/ 	.short	0x0003
        /*0032*/ 	.short	0x0018
        /*0034*/ 	.byte	0x00, 0xf0, 0x11, 0x00


	//----- nvinfo : EIATTR_KPARAM_INFO
	.align		4
.L_13:
        /*0038*/ 	.byte	0x04, 0x17
        /*003a*/ 	.short	(.L_15 - .L_14)
.L_14:
        /*003c*/ 	.word	0x00000000
        /*0040*/ 	.short	0x0002
        /*0042*/ 	.short	0x0010
        /*0044*/ 	.byte	0x00, 0xf4, 0x21, 0x00


	//----- nvinfo : EIATTR_KPARAM_INFO
	.align		4
.L_15:
        /*0048*/ 	.byte	0x04, 0x17
        /*004a*/ 	.short	(.L_17 - .L_16)
.L_16:
        /*004c*/ 	.word	0x00000000
        /*0050*/ 	.short	0x0001
        /*0052*/ 	.short	0x0008
        /*0054*/ 	.byte	0x00, 0xf4, 0x21, 0x00


	//----- nvinfo : EIATTR_KPARAM_INFO
	.align		4
.L_17:
        /*0058*/ 	.byte	0x04, 0x17
        /*005a*/ 	.short	(.L_19 - .L_18)
.L_18:
        /*005c*/ 	.word	0x00000000
        /*0060*/ 	.short	0x0000
        /*0062*/ 	.short	0x0000
        /*0064*/ 	.byte	0x00, 0xf4, 0x21, 0x00


	//----- nvinfo : EIATTR_MAXREG_COUNT
	.align		4
.L_19:
        /*0068*/ 	.byte	0x03, 0x1b
        /*006a*/ 	.short	0x00ff


	//----- nvinfo : EIATTR_COOP_GROUP_MASK_REGIDS
	.align		4
        /*006c*/ 	.byte	0x04, 0x29
        /*006e*/ 	.short	(.L_21 - .L_20)


	//   ....[0]....
.L_20:
        /*0070*/ 	.word	0xffffffff


	//   ....[1]....
        /*0074*/ 	.word	0xffffffff


	//   ....[2]....
        /*0078*/ 	.word	0xffffffff


	//   ....[3]....
        /*007c*/ 	.word	0xffffffff


	//   ....[4]....
        /*0080*/ 	.word	0xffffffff


	//   ....[5]....
        /*0084*/ 	.word	0xffffffff


	//----- nvinfo : EIATTR_COOP_GROUP_INSTR_OFFSETS
	.align		4
.L_21:
        /*0088*/ 	.byte	0x04, 0x28
        /*008a*/ 	.short	(.L_23 - .L_22)


	//   ....[0]....
.L_22:
        /*008c*/ 	.word	0x000000c0


	//   ....[1]....
        /*0090*/ 	.word	0x000000f0


	//   ....[2]....
        /*0094*/ 	.word	0x00000110


	//   ....[3]....
        /*0098*/ 	.word	0x00000130


	//   ....[4]....
        /*009c*/ 	.word	0x00000150


	//   ....[5]....
        /*00a0*/ 	.word	0x000001d0


	//----- nvinfo : EIATTR_EXIT_INSTR_OFFSETS
	.align		4
.L_23:
        /*00a4*/ 	.byte	0x04, 0x1c
        /*00a6*/ 	.short	(.L_25 - .L_24)


	//   ....[0]....
.L_24:
        /*00a8*/ 	.word	0x00000340


	//----- nvinfo : EIATTR_REQNTID
	.align		4
.L_25:
        /*00ac*/ 	.byte	0x04, 0x10
        /*00ae*/ 	.short	(.L_27 - .L_26)
.L_26:
        /*00b0*/ 	.word	0x00000040
        /*00b4*/ 	.word	0x00000001
        /*00b8*/ 	.word	0x00000001
.L_27:


//--------------------- .nv.callgraph             --------------------------
	.section	.nv.callgraph,"",@"SHT_CUDA_CALLGRAPH"
	.align	4
	.sectionentsize	8
	.align		4
        /*0000*/ 	.word	0x00000000
	.align		4
        /*0004*/ 	.word	0xffffffff
	.align		4
        /*0008*/ 	.word	0x00000000
	.align		4
        /*000c*/ 	.word	0xfffffffe
	.align		4
        /*0010*/ 	.word	0x00000000
	.align		4
        /*0014*/ 	.word	0xfffffffd
	.align		4
        /*0018*/ 	.word	0x00000000
	.align		4
        /*001c*/ 	.word	0xfffffffc


//--------------------- .nv.rel.action            --------------------------
	.section	.nv.rel.action,"",@"SHT_CUDA_RELOCINFO"
	.align	8
	.sectionentsize	8
        /*0000*/ 	.byte	0x73, 0x00, 0x00, 0x00, 0x00, 0x00, 0x00, 0x00, 0x00, 0x00, 0x00, 0x11, 0x25, 0x00, 0x05, 0x36


//--------------------- .nv.constant0.triton_per_fused_add_mul_pow_reciprocal_select_sum_unsqueeze_11 --------------------------
	.section	.nv.constant0.triton_per_fused_add_mul_pow_reciprocal_select_sum_unsqueeze_11,"a",@progbits
	.sectionflags	@""
	.align	4
.nv.constant0.triton_per_fused_add_mul_pow_reciprocal_select_sum_unsqueeze_11:
	.zero		392


//--------------------- .text.triton_per_fused_add_mul_pow_reciprocal_select_sum_unsqueeze_11 --------------------------
	.section	.text.triton_per_fused_add_mul_pow_reciprocal_select_sum_unsqueeze_11,"ax",@progbits
	.sectionflags	@"SHF_BARRIERS=1"
	.sectioninfo	@"SHI_REGISTERS=18"
	.align	128
        .global         triton_per_fused_add_mul_pow_reciprocal_select_sum_unsqueeze_11
        .type           triton_per_fused_add_mul_pow_reciprocal_select_sum_unsqueeze_11,@function
        .size           triton_per_fused_add_mul_pow_reciprocal_select_sum_unsqueeze_11,(.L_x_1 - triton_per_fused_add_mul_pow_reciprocal_select_sum_unsqueeze_11)
        .other          triton_per_fused_add_mul_pow_reciprocal_select_sum_unsqueeze_11,@"STO_CUDA_ENTRY STV_DEFAULT"
triton_per_fused_add_mul_pow_reciprocal_select_sum_unsqueeze_11:
.text.triton_per_fused_add_mul_pow_reciprocal_select_sum_unsqueeze_11:
[----:B------:R-:W-:Y:S02]  /*0000*/  MOV R1, c[0x0][0x28] ;  /* 0x00000a0000017a02 */ /* 0x000fe40000000f00 */
[----:B------:R-:W0:Y:S01]  /*0010*/  S2R R13, SR_TID.X ;  /* 0x00000000000d7919 */ /* 0x000e220000002100 */
[----:B------:R-:W-:Y:S01]  /*0020*/  MOV R15, 0x4 ;  /* 0x00000004000f7802 */ /* 0x000fe20000000f00 */
[----:B------:R-:W-:Y:S01]  /*0030*/  ULDC.64 UR4, c[0x0][0x118] ;  /* 0x0000460000047ab9 */ /* 0x000fe20000000a00 */
[----:B0-----:R-:W-:-:S05]  /*0040*/  LOP3.LUT R4, R13, 0x3f, RZ, 0xc0, !PT ;  /* 0x0000003f0d047812 */ /* 0x001fca00078ec0ff */
[----:B------:R-:W-:-:S05]  /*0050*/  IMAD.WIDE.U32 R2, R4, R15, c[0x0][0x168] ;  /* 0x00005a0004027625 */ /* 0x000fca00078e000f */
[----:B------:R0:W2:Y:S01]  /*0060*/  LDG.E R0, [R2.64+0x500] ;  /* 0x0005000402007981 */ /* 0x0000a2000c1e1900 */
[C---:B------:R-:W-:Y:S02]  /*0070*/  LOP3.LUT P0, RZ, R13.reuse, 0x1f, RZ, 0xc0, !PT ;  /* 0x0000001f0dff7812 */ /* 0x040fe4000780c0ff */
[----:B------:R-:W-:Y:S02]  /*0080*/  ISETP.GE.AND P1, PT, R13, 0x2, PT ;  /* 0x000000020d00780c */ /* 0x000fe40003f26270 */
[----:B0-----:R-:W-:-:S04]  /*0090*/  SHF.R.U32.HI R2, RZ, 0x3, R13 ;  /* 0x00000003ff027819 */ /* 0x001fc8000001160d */
[----:B------:R-:W-:Y:S01]  /*00a0*/  LOP3.LUT R3, R2, 0x4, RZ, 0xc0, !PT ;  /* 0x0000000402037812 */ /* 0x000fe200078ec0ff */
[----:B--2---:R-:W-:-:S06]  /*00b0*/  FMUL R5, R0, R0 ;  /* 0x0000000000057220 */ /* 0x004fcc0000400000 */
[----:B------:R-:W0:Y:S02]  /*00c0*/  SHFL.BFLY PT, R5, R5, 0x10, 0x1f ;  /* 0x0e001f0005057f89 */ /* 0x000e2400000e0000 */
[----:B0-----:R-:W-:Y:S01]  /*00d0*/  FFMA R6, R0, R0, R5 ;  /* 0x0000000000067223 */ /* 0x001fe20000000005 */
[----:B------:R-:W-:-:S04]  /*00e0*/  LOP3.LUT R5, R13, 0x1, RZ, 0xc0, !PT ;  /* 0x000000010d057812 */ /* 0x000fc800078ec0ff */
[----:B------:R-:W0:Y:S02]  /*00f0*/  SHFL.BFLY PT, R7, R6, 0x8, 0x1f ;  /* 0x0d001f0006077f89 */ /* 0x000e2400000e0000 */
[----:B0-----:R-:W-:-:S05]  /*0100*/  FADD R7, R6, R7 ;  /* 0x0000000706077221 */ /* 0x001fca0000000000 */
[----:B------:R-:W0:Y:S02]  /*0110*/  SHFL.BFLY PT, R8, R7, 0x4, 0x1f ;  /* 0x0c801f0007087f89 */ /* 0x000e2400000e0000 */
[----:B0-----:R-:W-:-:S05]  /*0120*/  FADD R8, R7, R8 ;  /* 0x0000000807087221 */ /* 0x001fca0000000000 */
[----:B------:R-:W0:Y:S02]  /*0130*/  SHFL.BFLY PT, R9, R8, 0x2, 0x1f ;  /* 0x0c401f0008097f89 */ /* 0x000e2400000e0000 */
[----:B0-----:R-:W-:-:S05]  /*0140*/  FADD R9, R8, R9 ;  /* 0x0000000908097221 */ /* 0x001fca0000000000 */
[----:B------:R-:W0:Y:S02]  /*0150*/  SHFL.BFLY PT, R10, R9, 0x1, 0x1f ;  /* 0x0c201f00090a7f89 */ /* 0x000e2400000e0000 */
[----:B0-----:R-:W-:-:S05]  /*0160*/  FADD R10, R9, R10 ;  /* 0x0000000a090a7221 */ /* 0x001fca0000000000 */
[----:B------:R0:W-:Y:S04]  /*0170*/  @!P0 STS [R3], R10 ;  /* 0x0000000a03008388 */ /* 0x0001e80000000800 */
[----:B------:R-:W-:Y:S01]  /*0180*/  BAR.SYNC.DEFER_BLOCKING 0x0 ;  /* 0x0000000000007b1d */ /* 0x000fe20000010000 */
[----:B------:R-:W-:-:S04]  /*0190*/  ISETP.NE.U32.AND P0, PT, R5, 0x1, PT ;  /* 0x000000010500780c */ /* 0x000fc80003f05070 */
[----:B------:R-:W-:Y:S02]  /*01a0*/  ISETP.LT.AND P0, PT, R13, 0x2, P0 ;  /* 0x000000020d00780c */ /* 0x000fe40000701270 */
[----:B0-----:R-:W-:Y:S01]  /*01b0*/  MOV R3, 0x3e800000 ;  /* 0x3e80000000037802 */ /* 0x001fe20000000f00 */
[----:B------:R-:W0:Y:S04]  /*01c0*/  @!P1 LDS R11, [R13.X4] ;  /* 0x000000000d0b9984 */ /* 0x000e280000004800 */
[----:B0-----:R-:W0:Y:S02]  /*01d0*/  SHFL.BFLY PT, R2, R11, 0x1, 0x1f ;  /* 0x0c201f000b027f89 */ /* 0x001e2400000e0000 */
[----:B0-----:R-:W-:-:S05]  /*01e0*/  FADD R2, R11, R2 ;  /* 0x000000020b027221 */ /* 0x001fca0000000000 */
[----:B------:R-:W-:Y:S04]  /*01f0*/  @P0 STS [R13.X4], R2 ;  /* 0x000000020d000388 */ /* 0x000fe80000004800 */
[----:B------:R-:W-:Y:S06]  /*0200*/  BAR.SYNC.DEFER_BLOCKING 0x0 ;  /* 0x0000000000007b1d */ /* 0x000fec0000010000 */
[----:B------:R-:W0:Y:S02]  /*0210*/  LDS R5, [RZ] ;  /* 0x00000000ff057984 */ /* 0x000e240000000800 */
[----:B0-----:R-:W-:-:S02]  /*0220*/  FADD R6, R5, 9.9999999392252902908e-09 ;  /* 0x322bcc7705067421 */ /* 0x001fc40000000000 */
[----:B------:R-:W-:Y:S03]  /*0230*/  BAR.SYNC.DEFER_BLOCKING 0x0 ;  /* 0x0000000000007b1d */ /* 0x000fe60000010000 */
[C---:B------:R-:W-:Y:S02]  /*0240*/  FSETP.GT.AND P1, PT, |R6|.reuse, 8.50705917302346158658e+37, PT ;  /* 0x7e8000000600780b */ /* 0x040fe40003f24200 */
[----:B------:R-:W-:Y:S02]  /*0250*/  FSETP.GEU.AND P0, PT, |R6|, 1.175494350822287508e-38, PT ;  /* 0x008000000600780b */ /* 0x000fe40003f0e200 */
[----:B------:R-:W-:-:S09]  /*0260*/  FSEL R3, R3, 1, P1 ;  /* 0x3f80000003037808 */ /* 0x000fd20000800000 */
[----:B------:R-:W-:Y:S01]  /*0270*/  @P1 FMUL R6, R6, 0.25 ;  /* 0x3e80000006061820 */ /* 0x000fe20000400000 */
[C---:B------:R-:W-:Y:S01]  /*0280*/  ISETP.NE.AND P1, PT, R4.reuse, RZ, PT ;  /* 0x000000ff0400720c */ /* 0x040fe20003f25270 */
[----:B------:R-:W-:Y:S01]  /*0290*/  @!P0 FMUL R3, R3, 16777216 ;  /* 0x4b80000003038820 */ /* 0x000fe20000400000 */
[----:B------:R-:W-:Y:S01]  /*02a0*/  IMAD.WIDE.U32 R4, R4, R15, c[0x0][0x170] ;  /* 0x00005c0004047625 */ /* 0x000fe200078e000f */
[----:B------:R-:W-:-:S06]  /*02b0*/  @!P0 FMUL R6, R6, 16777216 ;  /* 0x4b80000006068820 */ /* 0x000fcc0000400000 */
[----:B------:R-:W0:Y:S04]  /*02c0*/  MUFU.RCP R6, R6 ;  /* 0x0000000600067308 */ /* 0x000e280000001000 */
[----:B------:R-:W-:Y:S01]  /*02d0*/  @!P1 MOV R2, c[0x0][0x160] ;  /* 0x0000580000029a02 */ /* 0x000fe20000000f00 */
[----:B0-----:R-:W-:Y:S01]  /*02e0*/  FMUL R7, R6, R3 ;  /* 0x0000000306077220 */ /* 0x001fe20000400000 */
[----:B------:R-:W-:-:S03]  /*02f0*/  @!P1 MOV R3, c[0x0][0x164] ;  /* 0x0000590000039a02 */ /* 0x000fc60000000f00 */
[----:B------:R-:W-:Y:S02]  /*0300*/  FADD R9, R7, R7 ;  /* 0x0000000707097221 */ /* 0x000fe40000000000 */
[----:B------:R-:W-:Y:S02]  /*0310*/  @!P1 STG.E [R2.64], R7 ;  /* 0x0000000702009986 */ /* 0x000fe4000c101904 */
[----:B------:R-:W-:-:S05]  /*0320*/  FMUL R9, R0, R9 ;  /* 0x0000000900097220 */ /* 0x000fca0000400000 */
[----:B------:R-:W-:Y:S01]  /*0330*/  STG.E [R4.64], R9 ;  /* 0x0000000904007986 */ /* 0x000fe2000c101904 */
[----:B------:R-:W-:Y:S05]  /*0340*/  EXIT ;  /* 0x000000000000794d */ /* 0x000fea0003800000 */
.L_x_0:
[----:B------:R-:W-:-:S00]  /*0350*/  BRA `(.L_x_0) ;  /* 0xfffffff000007947 */ /* 0x000fc0000383ffff */
[----:B------:R-:W-:-:S00]  /*0360*/  NOP ;  /* 0x0000000000007918 */ /* 0x000fc00000000000 */
        /* <DEDUP_REMOVED lines=9> */
.L_x_1:


//--------------------- .nv.shared.triton_per_fused_add_mul_pow_reciprocal_select_sum_unsqueeze_11 --------------------------
	.section	.nv.shared.triton_per_fused_add_mul_pow_reciprocal_select_sum_unsqueeze_11,"aw",@nobits
	.sectionflags	@""
	.align	16
